	.headerflags	@"EF_CUDA_TEXMODE_UNIFIED EF_CUDA_64BIT_ADDRESS EF_CUDA_ACCELERATORS EF_CUDA_SM90 EF_CUDA_VIRTUAL_SM(EF_CUDA_SM90)"
	.elftype	@"ET_EXEC"


//--------------------- .nv.info                  --------------------------
	.section	.nv.info,"",@"SHT_CUDA_INFO"
	.align	4


	//----- nvinfo : EIATTR_REGCOUNT
	.align		4
        /*0000*/ 	.byte	0x04, 0x2f
        /*0002*/ 	.short	(.L_3 - .L_2)
	.align		4
.L_2:
        /*0004*/ 	.word	index@(triton_poi_fused__native_batch_norm_legit_no_training_relu_44)
        /*0008*/ 	.word	0x0000001e


	//----- nvinfo : EIATTR_MIN_STACK_SIZE
	.align		4
.L_3:
        /*000c*/ 	.byte	0x04, 0x12
        /*000e*/ 	.short	(.L_5 - .L_4)
	.align		4
.L_4:
        /*0010*/ 	.word	index@(triton_poi_fused__native_batch_norm_legit_no_training_relu_44)
        /*0014*/ 	.word	0x00000000


	//----- nvinfo : EIATTR_FRAME_SIZE
	.align		4
.L_5:
        /*0018*/ 	.byte	0x04, 0x11
        /*001a*/ 	.short	(.L_7 - .L_6)
	.align		4
.L_6:
        /*001c*/ 	.word	index@(triton_poi_fused__native_batch_norm_legit_no_training_relu_44)
        /*0020*/ 	.word	0x00000000


	//----- nvinfo : EIATTR_MIN_STACK_SIZE
	.align		4
.L_7:
        /*0024*/ 	.byte	0x04, 0x12
        /*0026*/ 	.short	(.L_9 - .L_8)
	.align		4
.L_8:
        /*0028*/ 	.word	index@(triton_poi_fused__native_batch_norm_legit_no_training_relu_44)
        /*002c*/ 	.word	0x00000000
.L_9:


//--------------------- .nv.info.triton_poi_fused__native_batch_norm_legit_no_training_relu_44 --------------------------
	.section	.nv.info.triton_poi_fused__native_batch_norm_legit_no_training_relu_44,"",@"SHT_CUDA_INFO"
	.sectionflags	@""
	.align	4


	//----- nvinfo : EIATTR_CUDA_API_VERSION
	.align		4
        /*0000*/ 	.byte	0x04, 0x37
        /*0002*/ 	.short	(.L_11 - .L_10)
.L_10:
        /*0004*/ 	.word	0x0000007c


	//----- nvinfo : EIATTR_KPARAM_INFO
	.align		4
.L_11:
        /*0008*/ 	.byte	0x04, 0x17
        /*000a*/ 	.short	(.L_13 - .L_12)
.L_12:
        /*000c*/ 	.word	0x00000000
        /*0010*/ 	.short	0x0006
        /*0012*/ 	.short	0x0030
        /*0014*/ 	.byte	0x00, 0xf0, 0x11, 0x00


	//----- nvinfo : EIATTR_KPARAM_INFO
	.align		4
.L_13:
        /*0018*/ 	.byte	0x04, 0x17
        /*001a*/ 	.short	(.L_15 - .L_14)
.L_14:
        /*001c*/ 	.word	0x00000000
        /*0020*/ 	.short	0x0005
        /*0022*/ 	.short	0x0028
        /*0024*/ 	.byte	0x00, 0xf4, 0x21, 0x00


	//----- nvinfo : EIATTR_KPARAM_INFO
	.align		4
.L_15:
        /*0028*/ 	.byte	0x04, 0x17
        /*002a*/ 	.short	(.L_17 - .L_16)
.L_16:
        /*002c*/ 	.word	0x00000000
        /*0030*/ 	.short	0x0004
        /*0032*/ 	.short	0x0020
        /*0034*/ 	.byte	0x00, 0xf4, 0x21, 0x00


	//----- nvinfo : EIATTR_KPARAM_INFO
	.align		4
.L_17:
        /*0038*/ 	.byte	0x04, 0x17
        /*003a*/ 	.short	(.L_19 - .L_18)
.L_18:
        /*003c*/ 	.word	0x00000000
        /*0040*/ 	.short	0x0003
        /*0042*/ 	.short	0x0018
        /*0044*/ 	.byte	0x00, 0xf4, 0x21, 0x00


	//----- nvinfo : EIATTR_KPARAM_INFO
	.align		4
.L_19:
        /*0048*/ 	.byte	0x04, 0x17
        /*004a*/ 	.short	(.L_21 - .L_20)
.L_20:
        /*004c*/ 	.word	0x00000000
        /*0050*/ 	.short	0x0002
        /*0052*/ 	.short	0x0010
        /*0054*/ 	.byte	0x00, 0xf4, 0x21, 0x00


	//----- nvinfo : EIATTR_KPARAM_INFO
	.align		4
.L_21:
        /*0058*/ 	.byte	0x04, 0x17
        /*005a*/ 	.short	(.L_23 - .L_22)
.L_22:
        /*005c*/ 	.word	0x00000000
        /*0060*/ 	.short	0x0001
        /*0062*/ 	.short	0x0008
        /*0064*/ 	.byte	0x00, 0xf4, 0x21, 0x00


	//----- nvinfo : EIATTR_KPARAM_INFO
	.align		4
.L_23:
        /*0068*/ 	.byte	0x04, 0x17
        /*006a*/ 	.short	(.L_25 - .L_24)
.L_24:
        /*006c*/ 	.word	0x00000000
        /*0070*/ 	.short	0x0000
        /*0072*/ 	.short	0x0000
        /*0074*/ 	.byte	0x00, 0xf4, 0x21, 0x00


	//----- nvinfo : EIATTR_SPARSE_MMA_MASK
	.align		4
.L_25:
        /*0078*/ 	.byte	0x03, 0x50
        /*007a*/ 	.short	0x0000


	//----- nvinfo : EIATTR_MAXREG_COUNT
	.align		4
        /*007c*/ 	.byte	0x03, 0x1b
        /*007e*/ 	.short	0x00ff


	//----- nvinfo : EIATTR_EXIT_INSTR_OFFSETS
	.align		4
        /*0080*/ 	.byte	0x04, 0x1c
        /*0082*/ 	.short	(.L_27 - .L_26)


	//   ....[0]....
.L_26:
        /*0084*/ 	.word	0x00000980


	//----- nvinfo : EIATTR_REQNTID
	.align		4
.L_27:
        /*0088*/ 	.byte	0x04, 0x10
        /*008a*/ 	.short	(.L_29 - .L_28)
.L_28:
        /*008c*/ 	.word	0x00000080
        /*0090*/ 	.word	0x00000001
        /*0094*/ 	.word	0x00000001


	//----- nvinfo : EIATTR_CBANK_PARAM_SIZE
	.align		4
.L_29:
        /*0098*/ 	.byte	0x03, 0x19
        /*009a*/ 	.short	0x0034


	//----- nvinfo : EIATTR_PARAM_CBANK
	.align		4
        /*009c*/ 	.byte	0x04, 0x0a
        /*009e*/ 	.short	(.L_31 - .L_30)
	.align		4
.L_30:
        /*00a0*/ 	.word	index@(.nv.constant0.triton_poi_fused__native_batch_norm_legit_no_training_relu_44)
        /*00a4*/ 	.short	0x0210
        /*00a6*/ 	.short	0x0034


	//----- nvinfo : EIATTR_SW_WAR
	.align		4
.L_31:
        /*00a8*/ 	.byte	0x04, 0x36
        /*00aa*/ 	.short	(.L_33 - .L_32)
.L_32:
        /*00ac*/ 	.word	0x00000008
.L_33:


//--------------------- .nv.callgraph             --------------------------
	.section	.nv.callgraph,"",@"SHT_CUDA_CALLGRAPH"
	.align	4
	.sectionentsize	8
	.align		4
        /*0000*/ 	.word	0x00000000
	.align		4
        /*0004*/ 	.word	0xffffffff
	.align		4
        /*0008*/ 	.word	0x00000000
	.align		4
        /*000c*/ 	.word	0xfffffffe
	.align		4
        /*0010*/ 	.word	0x00000000
	.align		4
        /*0014*/ 	.word	0xfffffffd
	.align		4
        /*0018*/ 	.word	0x00000000
	.align		4
        /*001c*/ 	.word	0xfffffffc


//--------------------- .nv.constant4             --------------------------
	.section	.nv.constant4,"a",@progbits
	.align	8
	.align		8
.nv.constant4:
        /*0000*/ 	.dword	_$_str
	.align		8
        /*0008*/ 	.dword	_$_str_$_2


//--------------------- .text.triton_poi_fused__native_batch_norm_legit_no_training_relu_44 --------------------------
	.section	.text.triton_poi_fused__native_batch_norm_legit_no_training_relu_44,"ax",@progbits
	.align	128
        .global         triton_poi_fused__native_batch_norm_legit_no_training_relu_44
        .type           triton_poi_fused__native_batch_norm_legit_no_training_relu_44,@function
        .size           triton_poi_fused__native_batch_norm_legit_no_training_relu_44,(.L_x_1 - triton_poi_fused__native_batch_norm_legit_no_training_relu_44)
        .other          triton_poi_fused__native_batch_norm_legit_no_training_relu_44,@"STO_CUDA_ENTRY STV_DEFAULT"
triton_poi_fused__native_batch_norm_legit_no_training_relu_44:
.text.triton_poi_fused__native_batch_norm_legit_no_training_relu_44:
[----:B------:R-:W-:Y:S01]  /*0000*/  LDC R1, c[0x0][0x28] ;  /* 0x00000a00ff017b82 */ /* 0x000fe20000000800 */
[----:B------:R-:W1:Y:S01]  /*0010*/  S2R R0, SR_TID.X ;  /* 0x0000000000007919 */ /* 0x000e620000002100 */
[----:B------:R-:W-:Y:S01]  /*0020*/  ULDC.64 UR4, c[0x0][0x208] ;  /* 0x0000820000047ab9 */ /* 0x000fe20000000a00 */
[----:B------:R-:W2:Y:S01]  /*0030*/  S2R R3, SR_CTAID.X ;  /* 0x0000000000037919 */ /* 0x000ea20000002500 */
[----:B-1----:R-:W-:Y:S01]  /*0040*/  IMAD.SHL.U32 R0, R0, 0x4, RZ ;  /* 0x0000000400007824 */ /* 0x002fe200078e00ff */
[----:B--2---:R-:W-:-:S04]  /*0050*/  SHF.R.S32.HI R7, RZ, 0x15, R3 ;  /* 0x00000015ff077819 */ /* 0x004fc80000011403 */
[----:B------:R-:W-:Y:S02]  /*0060*/  LOP3.LUT R0, R0, 0x1fc, RZ, 0xc0, !PT ;  /* 0x000001fc00007812 */ /* 0x000fe400078ec0ff */
[----:B------:R-:W-:-:S03]  /*0070*/  SGXT R7, R7, 0x1 ;  /* 0x000000010707781a */ /* 0x000fc60000000200 */
[----:B------:R-:W-:Y:S02]  /*0080*/  IMAD R18, R3, 0x400, R0 ;  /* 0x0000040003127824 */ /* 0x000fe400078e0200 */
[----:B------:R-:W1:Y:S02]  /*0090*/  LDC.64 R2, c[0x0][0x220] ;  /* 0x00008800ff027b82 */ /* 0x000e640000000a00 */
[----:B------:R-:W-:Y:S01]  /*00a0*/  VIADD R10, R18, 0x200 ;  /* 0x00000200120a7836 */ /* 0x000fe20000000000 */
[C---:B------:R-:W-:Y:S02]  /*00b0*/  LEA.HI R5, R7.reuse, R18, RZ, 0xa ;  /* 0x0000001207057211 */ /* 0x040fe400078f50ff */
[----:B------:R-:W-:Y:S02]  /*00c0*/  SHF.R.S32.HI R9, RZ, 0x1f, R18 ;  /* 0x0000001fff097819 */ /* 0x000fe40000011412 */
[----:B------:R-:W-:Y:S02]  /*00d0*/  SHF.R.S32.HI R15, RZ, 0xa, R5 ;  /* 0x0000000aff0f7819 */ /* 0x000fe40000011405 */
[----:B------:R-:W-:-:S02]  /*00e0*/  LEA.HI R4, R7, R10, RZ, 0xa ;  /* 0x0000000a07047211 */ /* 0x000fc400078f50ff */
[----:B------:R-:W-:Y:S02]  /*00f0*/  LEA.HI R0, R15, R15, RZ, 0x6 ;  /* 0x0000000f0f007211 */ /* 0x000fe400078f30ff */
[----:B------:R-:W-:Y:S02]  /*0100*/  LEA.HI R6, R9, R18, RZ, 0x5 ;  /* 0x0000001209067211 */ /* 0x000fe400078f28ff */
[----:B------:R-:W-:Y:S02]  /*0110*/  SHF.R.S32.HI R17, RZ, 0xa, R4 ;  /* 0x0000000aff117819 */ /* 0x000fe40000011404 */
[----:B------:R-:W-:Y:S02]  /*0120*/  LOP3.LUT R8, R0, 0xffffffc0, RZ, 0xc0, !PT ;  /* 0xffffffc000087812 */ /* 0x000fe400078ec0ff */
[----:B------:R-:W-:Y:S02]  /*0130*/  SHF.R.S32.HI R0, RZ, 0x5, R6 ;  /* 0x00000005ff007819 */ /* 0x000fe40000011406 */
[----:B------:R-:W-:Y:S01]  /*0140*/  LEA.HI R9, R17, R17, RZ, 0x6 ;  /* 0x0000001111097211 */ /* 0x000fe200078f30ff */
[----:B------:R-:W-:Y:S01]  /*0150*/  IMAD.IADD R15, R15, 0x1, -R8 ;  /* 0x000000010f0f7824 */ /* 0x000fe200078e0a08 */
[----:B------:R-:W-:-:S02]  /*0160*/  LEA.HI R8, R0, R0, RZ, 0x5 ;  /* 0x0000000000087211 */ /* 0x000fc400078f28ff */
[----:B------:R-:W-:Y:S02]  /*0170*/  LOP3.LUT R12, R9, 0xffffffc0, RZ, 0xc0, !PT ;  /* 0xffffffc0090c7812 */ /* 0x000fe400078ec0ff */
[----:B------:R-:W-:Y:S01]  /*0180*/  LOP3.LUT R11, R8, 0xffe0, RZ, 0xc0, !PT ;  /* 0x0000ffe0080b7812 */ /* 0x000fe200078ec0ff */
[----:B-1----:R-:W-:-:S04]  /*0190*/  IMAD.WIDE R8, R15, 0x4, R2 ;  /* 0x000000040f087825 */ /* 0x002fc800078e0202 */
[----:B------:R-:W-:Y:S02]  /*01a0*/  IMAD.IADD R17, R17, 0x1, -R12 ;  /* 0x0000000111117824 */ /* 0x000fe400078e0a0c */
[----:B------:R-:W-:Y:S02]  /*01b0*/  IMAD.IADD R11, R0, 0x1, -R11 ;  /* 0x00000001000b7824 */ /* 0x000fe400078e0a0b */
[----:B------:R-:W-:Y:S01]  /*01c0*/  IMAD.WIDE R2, R17, 0x4, R2 ;  /* 0x0000000411027825 */ /* 0x000fe200078e0202 */
[----:B------:R1:W2:Y:S01]  /*01d0*/  LDG.E.EL R0, desc[UR4][R8.64] ;  /* 0x0000000408007981 */ /* 0x0002a2000c2e1900 */
[----:B------:R-:W-:Y:S02]  /*01e0*/  LEA.HI R7, R7, R10, RZ, 0x5 ;  /* 0x0000000a07077211 */ /* 0x000fe400078f28ff */
[----:B------:R-:W-:Y:S01]  /*01f0*/  LOP3.LUT R12, R11, 0x80, RZ, 0xc0, !PT ;  /* 0x000000800b0c7812 */ /* 0x000fe200078ec0ff */
[----:B------:R3:W4:Y:S01]  /*0200*/  LDG.E.EL R19, desc[UR4][R2.64] ;  /* 0x0000000402137981 */ /* 0x000722000c2e1900 */
[----:B------:R-:W-:-:S02]  /*0210*/  SHF.R.S32.HI R7, RZ, 0x5, R7 ;  /* 0x00000005ff077819 */ /* 0x000fc40000011407 */
[----:B------:R-:W-:Y:S02]  /*0220*/  LEA.HI R12, R12, R11, RZ, 0x19 ;  /* 0x0000000b0c0c7211 */ /* 0x000fe400078fc8ff */
[C---:B------:R-:W-:Y:S01]  /*0230*/  LEA.HI R10, R7.reuse, R7, RZ, 0x5 ;  /* 0x00000007070a7211 */ /* 0x040fe200078f28ff */
[----:B-1----:R-:W1:Y:S01]  /*0240*/  LDC.64 R8, c[0x0][0x210] ;  /* 0x00008400ff087b82 */ /* 0x002e620000000a00 */
[----:B------:R-:W-:Y:S02]  /*0250*/  LOP3.LUT R13, R12, 0xfe, RZ, 0xc0, !PT ;  /* 0x000000fe0c0d7812 */ /* 0x000fe400078ec0ff */
[----:B------:R-:W-:Y:S02]  /*0260*/  LOP3.LUT R10, R10, 0xffffffe0, RZ, 0xc0, !PT ;  /* 0xffffffe00a0a7812 */ /* 0x000fe400078ec0ff */
[----:B------:R-:W-:Y:S02]  /*0270*/  IADD3 R13, RZ, -R13, RZ ;  /* 0x8000000dff0d7210 */ /* 0x000fe40007ffe0ff */
[----:B---3--:R-:W-:Y:S01]  /*0280*/  LOP3.LUT R3, R6, 0xffffffe0, RZ, 0xc0, !PT ;  /* 0xffffffe006037812 */ /* 0x008fe200078ec0ff */
[----:B------:R-:W-:Y:S01]  /*0290*/  IMAD.IADD R7, R7, 0x1, -R10 ;  /* 0x0000000107077824 */ /* 0x000fe200078e0a0a */
[----:B------:R-:W-:-:S02]  /*02a0*/  PRMT R2, R12, 0x8880, RZ ;  /* 0x000088800c027816 */ /* 0x000fc400000000ff */
[----:B------:R-:W-:Y:S02]  /*02b0*/  PRMT R14, R13, 0x7710, RZ ;  /* 0x000077100d0e7816 */ /* 0x000fe400000000ff */
[----:B------:R-:W-:Y:S02]  /*02c0*/  LOP3.LUT R6, R7, 0x80, RZ, 0xc0, !PT ;  /* 0x0000008007067812 */ /* 0x000fe400078ec0ff */
[----:B------:R-:W-:Y:S01]  /*02d0*/  LOP3.LUT R12, R5, 0xfffffc00, RZ, 0xc0, !PT ;  /* 0xfffffc00050c7812 */ /* 0x000fe200078ec0ff */
[----:B------:R-:W-:Y:S01]  /*02e0*/  IMAD.IADD R5, R18, 0x1, -R3 ;  /* 0x0000000112057824 */ /* 0x000fe200078e0a03 */
[----:B------:R-:W-:Y:S01]  /*02f0*/  SHF.R.S32.HI R2, RZ, 0x1, R2 ;  /* 0x00000001ff027819 */ /* 0x000fe20000011402 */
[----:B------:R-:W-:Y:S01]  /*0300*/  IMAD.IADD R14, R11, 0x1, R14 ;  /* 0x000000010b0e7824 */ /* 0x000fe200078e020e */
[----:B------:R-:W-:Y:S01]  /*0310*/  LEA.HI R6, R6, R7, RZ, 0x19 ;  /* 0x0000000706067211 */ /* 0x000fe200078fc8ff */
[----:B------:R-:W3:Y:S01]  /*0320*/  LDC.64 R10, c[0x0][0x218] ;  /* 0x00008600ff0a7b82 */ /* 0x000ee20000000a00 */
[----:B------:R-:W-:Y:S01]  /*0330*/  PRMT R13, R2, 0x9910, RZ ;  /* 0x00009910020d7816 */ /* 0x000fe200000000ff */
[----:B------:R-:W-:Y:S01]  /*0340*/  IMAD.IADD R12, R5, 0x1, R12 ;  /* 0x00000001050c7824 */ /* 0x000fe200078e020c */
[----:B------:R-:W-:-:S02]  /*0350*/  LOP3.LUT R16, R6, 0xfe, RZ, 0xc0, !PT ;  /* 0x000000fe06107812 */ /* 0x000fc400078ec0ff */
[----:B------:R-:W-:Y:S02]  /*0360*/  PRMT R20, R6, 0x8880, RZ ;  /* 0x0000888006147816 */ /* 0x000fe400000000ff */
[----:B------:R-:W-:Y:S01]  /*0370*/  LEA R6, R13, R12, 0x5 ;  /* 0x0000000c0d067211 */ /* 0x000fe200078e28ff */
[----:B------:R-:W5:Y:S01]  /*0380*/  LDC.64 R2, c[0x0][0x228] ;  /* 0x00008a00ff027b82 */ /* 0x000f620000000a00 */
[----:B------:R-:W-:Y:S01]  /*0390*/  IMAD.MOV R16, RZ, RZ, -R16 ;  /* 0x000000ffff107224 */ /* 0x000fe200078e0a10 */
[----:B------:R-:W-:Y:S02]  /*03a0*/  PRMT R21, R14, 0x8880, RZ ;  /* 0x000088800e157816 */ /* 0x000fe400000000ff */
[----:B------:R-:W-:Y:S02]  /*03b0*/  LOP3.LUT R14, R4, 0xfffffc00, RZ, 0xc0, !PT ;  /* 0xfffffc00040e7812 */ /* 0x000fe400078ec0ff */
[----:B------:R-:W-:Y:S02]  /*03c0*/  SHF.R.S32.HI R4, RZ, 0x1, R20 ;  /* 0x00000001ff047819 */ /* 0x000fe40000011414 */
[----:B------:R-:W5:Y:S01]  /*03d0*/  LDC.64 R12, c[0x0][0x230] ;  /* 0x00008c00ff0c7b82 */ /* 0x000f620000000a00 */
[----:B------:R-:W-:Y:S01]  /*03e0*/  PRMT R16, R16, 0x7710, RZ ;  /* 0x0000771010107816 */ /* 0x000fe200000000ff */
[----:B------:R-:W-:Y:S01]  /*03f0*/  IMAD.IADD R14, R5, 0x1, R14 ;  /* 0x00000001050e7824 */ /* 0x000fe200078e020e */
[----:B------:R-:W-:Y:S01]  /*0400*/  PRMT R4, R4, 0x9910, RZ ;  /* 0x0000991004047816 */ /* 0x000fe200000000ff */
[----:B------:R-:W-:-:S02]  /*0410*/  IMAD R5, R21, 0x200, R6 ;  /* 0x0000020015057824 */ /* 0x000fc400078e0206 */
[----:B------:R-:W-:Y:S01]  /*0420*/  IMAD.IADD R7, R7, 0x1, R16 ;  /* 0x0000000107077824 */ /* 0x000fe200078e0210 */
[----:B------:R-:W-:Y:S01]  /*0430*/  MOV R21, R4 ;  /* 0x0000000400157202 */ /* 0x000fe20000000f00 */
[----:B-1----:R-:W-:-:S03]  /*0440*/  IMAD.WIDE R4, R5, 0x4, R8 ;  /* 0x0000000405047825 */ /* 0x002fc600078e0208 */
[----:B------:R-:W-:Y:S01]  /*0450*/  PRMT R27, R7, 0x8880, RZ ;  /* 0x00008880071b7816 */ /* 0x000fe200000000ff */
[----:B---3--:R-:W-:Y:S02]  /*0460*/  IMAD.WIDE R24, R15, 0x4, R10 ;  /* 0x000000040f187825 */ /* 0x008fe400078e020a */
[----:B------:R-:W3:Y:S02]  /*0470*/  LDG.E.128 R4, desc[UR4][R4.64] ;  /* 0x0000000404047981 */ /* 0x000ee4000c1e1d00 */
[----:B------:R-:W-:Y:S02]  /*0480*/  IMAD R14, R21, 0x20, R14 ;  /* 0x00000020150e7824 */ /* 0x000fe400078e020e */
[----:B------:R1:W3:Y:S01]  /*0490*/  LDG.E.EL R16, desc[UR4][R24.64] ;  /* 0x0000000418107981 */ /* 0x0002e2000c2e1900 */
[----:B-----5:R-:W-:-:S04]  /*04a0*/  IMAD.WIDE R22, R15, 0x4, R2 ;  /* 0x000000040f167825 */ /* 0x020fc800078e0202 */
[----:B------:R-:W-:Y:S02]  /*04b0*/  IMAD R27, R27, 0x200, R14 ;  /* 0x000002001b1b7824 */ /* 0x000fe400078e020e */
[----:B0-----:R-:W-:Y:S01]  /*04c0*/  IMAD.WIDE R14, R15, 0x4, R12 ;  /* 0x000000040f0e7825 */ /* 0x001fe200078e020c */
[----:B------:R-:W5:Y:S03]  /*04d0*/  LDG.E.EL R22, desc[UR4][R22.64] ;  /* 0x0000000416167981 */ /* 0x000f66000c2e1900 */
[----:B------:R-:W-:Y:S02]  /*04e0*/  IMAD.WIDE R20, R17, 0x4, R10 ;  /* 0x0000000411147825 */ /* 0x000fe400078e020a */
[----:B------:R-:W5:Y:S02]  /*04f0*/  LDG.E.EL R15, desc[UR4][R14.64] ;  /* 0x000000040e0f7981 */ /* 0x000f64000c2e1900 */
[----:B------:R-:W-:-:S02]  /*0500*/  IMAD.WIDE R8, R27, 0x4, R8 ;  /* 0x000000041b087825 */ /* 0x000fc400078e0208 */
[----:B------:R-:W5:Y:S04]  /*0510*/  LDG.E.EL R20, desc[UR4][R20.64] ;  /* 0x0000000414147981 */ /* 0x000f68000c2e1900 */
[----:B------:R-:W5:Y:S01]  /*0520*/  LDG.E.128 R8, desc[UR4][R8.64] ;  /* 0x0000000408087981 */ /* 0x000f62000c1e1d00 */
[----:B------:R-:W-:-:S04]  /*0530*/  IMAD.WIDE R2, R17, 0x4, R2 ;  /* 0x0000000411027825 */ /* 0x000fc800078e0202 */
[----:B-1----:R-:W-:Y:S02]  /*0540*/  IMAD.WIDE R24, R17, 0x4, R12 ;  /* 0x0000000411187825 */ /* 0x002fe400078e020c */
[----:B------:R0:W5:Y:S04]  /*0550*/  LDG.E.EL R12, desc[UR4][R2.64] ;  /* 0x00000004020c7981 */ /* 0x000168000c2e1900 */
[----:B------:R-:W5:Y:S01]  /*0560*/  LDG.E.EL R13, desc[UR4][R24.64] ;  /* 0x00000004180d7981 */ /* 0x000f62000c2e1900 */
[----:B0-----:R-:W-:Y:S02]  /*0570*/  IMAD.MOV.U32 R2, RZ, RZ, 0x3e800000 ;  /* 0x3e800000ff027424 */ /* 0x001fe400078e00ff */
[----:B--2---:R-:W-:-:S04]  /*0580*/  FADD R0, R0, 9.9999997473787516356e-06 ;  /* 0x3727c5ac00007421 */ /* 0x004fc80000000000 */
[----:B------:R-:W0:Y:S01]  /*0590*/  MUFU.SQRT R17, R0 ;  /* 0x0000000000117308 */ /* 0x000e220000002000 */
[----:B----4-:R-:W-:-:S07]  /*05a0*/  FADD R19, R19, 9.9999997473787516356e-06 ;  /* 0x3727c5ac13137421 */ /* 0x010fce0000000000 */
[----:B------:R-:W1:Y:S01]  /*05b0*/  MUFU.SQRT R23, R19 ;  /* 0x0000001300177308 */ /* 0x000e620000002000 */
[C---:B0-----:R-:W-:Y:S02]  /*05c0*/  FSETP.GT.AND P0, PT, R17.reuse, 8.50705917302346158658e+37, PT ;  /* 0x7e8000001100780b */ /* 0x041fe40003f04000 */
[----:B------:R-:W-:Y:S02]  /*05d0*/  FSETP.GEU.AND P2, PT, R17, 1.175494350822287508e-38, PT ;  /* 0x008000001100780b */ /* 0x000fe40003f4e000 */
[C---:B-1----:R-:W-:Y:S02]  /*05e0*/  FSETP.GT.AND P1, PT, R23.reuse, 8.50705917302346158658e+37, PT ;  /* 0x7e8000001700780b */ /* 0x042fe40003f24000 */
[----:B------:R-:W-:-:S07]  /*05f0*/  FSETP.GEU.AND P3, PT, R23, 1.175494350822287508e-38, PT ;  /* 0x008000001700780b */ /* 0x000fce0003f6e000 */
[----:B------:R-:W-:-:S04]  /*0600*/  @P0 FMUL R17, R17, 0.25 ;  /* 0x3e80000011110820 */ /* 0x000fc80000400000 */
[----:B------:R-:W-:Y:S01]  /*0610*/  @!P2 FMUL R17, R17, 16777216 ;  /* 0x4b8000001111a820 */ /* 0x000fe20000400000 */
[----:B------:R-:W-:-:S05]  /*0620*/  @P1 FMUL R23, R23, 0.25 ;  /* 0x3e80000017171820 */ /* 0x000fca0000400000 */
[----:B------:R-:W0:Y:S01]  /*0630*/  MUFU.RCP R17, R17 ;  /* 0x0000001100117308 */ /* 0x000e220000001000 */
[----:B------:R-:W-:Y:S01]  /*0640*/  @!P3 FMUL R23, R23, 16777216 ;  /* 0x4b8000001717b820 */ /* 0x000fe20000400000 */
[----:B------:R-:W-:-:S06]  /*0650*/  FSEL R0, R2, 1, P0 ;  /* 0x3f80000002007808 */ /* 0x000fcc0000000000 */
[----:B------:R-:W1:Y:S01]  /*0660*/  MUFU.RCP R23, R23 ;  /* 0x0000001700177308 */ /* 0x000e620000001000 */
[----:B------:R-:W-:Y:S01]  /*0670*/  FSEL R2, R2, 1, P1 ;  /* 0x3f80000002027808 */ /* 0x000fe20000800000 */
[----:B------:R-:W-:-:S04]  /*0680*/  @!P2 FMUL R0, R0, 16777216 ;  /* 0x4b8000000000a820 */ /* 0x000fc80000400000 */
[----:B------:R-:W-:Y:S01]  /*0690*/  @!P3 FMUL R2, R2, 16777216 ;  /* 0x4b8000000202b820 */ /* 0x000fe20000400000 */
[----:B0-----:R-:W-:Y:S01]  /*06a0*/  FMUL R14, R17, R0 ;  /* 0x00000000110e7220 */ /* 0x001fe20000400000 */
[--C-:B---3--:R-:W-:Y:S01]  /*06b0*/  FADD R17, R4, -R16.reuse ;  /* 0x8000001004117221 */ /* 0x108fe20000000000 */
[--C-:B------:R-:W-:Y:S01]  /*06c0*/  FADD R5, R5, -R16.reuse ;  /* 0x8000001005057221 */ /* 0x100fe20000000000 */
[--C-:B------:R-:W-:Y:S01]  /*06d0*/  FADD R19, R6, -R16.reuse ;  /* 0x8000001006137221 */ /* 0x100fe20000000000 */
[----:B------:R-:W-:Y:S01]  /*06e0*/  FADD R7, R7, -R16 ;  /* 0x8000001007077221 */ /* 0x000fe20000000000 */
[----:B-1----:R-:W-:Y:S01]  /*06f0*/  FMUL R0, R23, R2 ;  /* 0x0000000217007220 */ /* 0x002fe20000400000 */
[C---:B------:R-:W-:Y:S01]  /*0700*/  FMUL R4, R14.reuse, R17 ;  /* 0x000000110e047220 */ /* 0x040fe20000400000 */
[----:B------:R-:W0:Y:S01]  /*0710*/  LDC.64 R2, c[0x0][0x238] ;  /* 0x00008e00ff027b82 */ /* 0x000e220000000a00 */
[C---:B------:R-:W-:Y:S01]  /*0720*/  FMUL R16, R14.reuse, R5 ;  /* 0x000000050e107220 */ /* 0x040fe20000400000 */
[C---:B------:R-:W-:Y:S01]  /*0730*/  FMUL R6, R14.reuse, R19 ;  /* 0x000000130e067220 */ /* 0x040fe20000400000 */
[----:B------:R-:W-:Y:S01]  /*0740*/  FMUL R14, R14, R7 ;  /* 0x000000070e0e7220 */ /* 0x000fe20000400000 */
[C-C-:B-----5:R-:W-:Y:S01]  /*0750*/  FFMA R4, R22.reuse, R4, R15.reuse ;  /* 0x0000000416047223 */ /* 0x160fe2000000000f */
[C-C-:B------:R-:W-:Y:S01]  /*0760*/  FFMA R5, R22.reuse, R16, R15.reuse ;  /* 0x0000001016057223 */ /* 0x140fe2000000000f */
[C-C-:B------:R-:W-:Y:S01]  /*0770*/  FFMA R6, R22.reuse, R6, R15.reuse ;  /* 0x0000000616067223 */ /* 0x140fe2000000000f */
[----:B------:R-:W-:Y:S01]  /*0780*/  FFMA R14, R22, R14, R15 ;  /* 0x0000000e160e7223 */ /* 0x000fe2000000000f */
[--C-:B------:R-:W-:Y:S01]  /*0790*/  FADD R7, R8, -R20.reuse ;  /* 0x8000001408077221 */ /* 0x100fe20000000000 */
[--C-:B------:R-:W-:Y:S01]  /*07a0*/  FADD R9, R9, -R20.reuse ;  /* 0x8000001409097221 */ /* 0x100fe20000000000 */
[--C-:B------:R-:W-:Y:S01]  /*07b0*/  FADD R15, R10, -R20.reuse ;  /* 0x800000140a0f7221 */ /* 0x100fe20000000000 */
[----:B------:R-:W-:Y:S01]  /*07c0*/  FADD R11, R11, -R20 ;  /* 0x800000140b0b7221 */ /* 0x000fe20000000000 */
[C---:B------:R-:W-:Y:S01]  /*07d0*/  FMUL R7, R0.reuse, R7 ;  /* 0x0000000700077220 */ /* 0x040fe20000400000 */
[C---:B------:R-:W-:Y:S01]  /*07e0*/  FMUL R10, R0.reuse, R9 ;  /* 0x00000009000a7220 */ /* 0x040fe20000400000 */
[C---:B------:R-:W-:Y:S01]  /*07f0*/  FMUL R8, R0.reuse, R15 ;  /* 0x0000000f00087220 */ /* 0x040fe20000400000 */
[----:B------:R-:W-:Y:S01]  /*0800*/  FMUL R0, R0, R11 ;  /* 0x0000000b00007220 */ /* 0x000fe20000400000 */
[----:B------:R-:W-:Y:S01]  /*0810*/  FSETP.GEU.AND P6, PT, R14, RZ, PT ;  /* 0x000000ff0e00720b */ /* 0x000fe20003fce000 */
[C-C-:B------:R-:W-:Y:S01]  /*0820*/  FFMA R9, R12.reuse, R7, R13.reuse ;  /* 0x000000070c097223 */ /* 0x140fe2000000000d */
[C-C-:B------:R-:W-:Y:S01]  /*0830*/  FFMA R10, R12.reuse, R10, R13.reuse ;  /* 0x0000000a0c0a7223 */ /* 0x140fe2000000000d */
[C-C-:B------:R-:W-:Y:S01]  /*0840*/  FFMA R8, R12.reuse, R8, R13.reuse ;  /* 0x000000080c087223 */ /* 0x140fe2000000000d */
[----:B------:R-:W-:Y:S01]  /*0850*/  FFMA R0, R12, R0, R13 ;  /* 0x000000000c007223 */ /* 0x000fe2000000000d */
[----:B------:R-:W-:-:S02]  /*0860*/  SEL R7, R14, RZ, P6 ;  /* 0x000000ff0e077207 */ /* 0x000fc40003000000 */
[----:B------:R-:W-:Y:S02]  /*0870*/  FSETP.GEU.AND P5, PT, R6, RZ, PT ;  /* 0x000000ff0600720b */ /* 0x000fe40003fae000 */
[----:B------:R-:W-:Y:S02]  /*0880*/  FSETP.GEU.AND P4, PT, R5, RZ, PT ;  /* 0x000000ff0500720b */ /* 0x000fe40003f8e000 */
[----:B------:R-:W-:Y:S02]  /*0890*/  FSETP.GEU.AND P3, PT, R4, RZ, PT ;  /* 0x000000ff0400720b */ /* 0x000fe40003f6e000 */
[----:B------:R-:W-:Y:S02]  /*08a0*/  FSETP.GEU.AND P2, PT, R0, RZ, PT ;  /* 0x000000ff0000720b */ /* 0x000fe40003f4e000 */
[----:B------:R-:W-:Y:S02]  /*08b0*/  FSETP.GEU.AND P1, PT, R8, RZ, PT ;  /* 0x000000ff0800720b */ /* 0x000fe40003f2e000 */
[----:B------:R-:W-:-:S02]  /*08c0*/  FSETP.GEU.AND P0, PT, R10, RZ, PT ;  /* 0x000000ff0a00720b */ /* 0x000fc40003f0e000 */
[----:B------:R-:W-:Y:S01]  /*08d0*/  FSETP.GEU.AND P6, PT, R9, RZ, PT ;  /* 0x000000ff0900720b */ /* 0x000fe20003fce000 */
[----:B0-----:R-:W-:Y:S01]  /*08e0*/  IMAD.WIDE R2, R18, 0x4, R2 ;  /* 0x0000000412027825 */ /* 0x001fe200078e0202 */
[----:B------:R-:W-:Y:S02]  /*08f0*/  SEL R6, R6, RZ, P5 ;  /* 0x000000ff06067207 */ /* 0x000fe40002800000 */
[----:B------:R-:W-:Y:S02]  /*0900*/  SEL R5, R5, RZ, P4 ;  /* 0x000000ff05057207 */ /* 0x000fe40002000000 */
[----:B------:R-:W-:Y:S02]  /*0910*/  SEL R4, R4, RZ, P3 ;  /* 0x000000ff04047207 */ /* 0x000fe40001800000 */
[----:B------:R-:W-:Y:S02]  /*0920*/  SEL R15, R0, RZ, P2 ;  /* 0x000000ff000f7207 */ /* 0x000fe40001000000 */
[----:B------:R-:W-:-:S02]  /*0930*/  SEL R14, R8, RZ, P1 ;  /* 0x000000ff080e7207 */ /* 0x000fc40000800000 */
[----:B------:R-:W-:Y:S02]  /*0940*/  SEL R13, R10, RZ, P0 ;  /* 0x000000ff0a0d7207 */ /* 0x000fe40000000000 */
[----:B------:R-:W-:Y:S01]  /*0950*/  SEL R12, R9, RZ, P6 ;  /* 0x000000ff090c7207 */ /* 0x000fe20003000000 */
[----:B------:R-:W-:Y:S04]  /*0960*/  STG.E.128 desc[UR4][R2.64], R4 ;  /* 0x0000000402007986 */ /* 0x000fe8000c101d04 */
[----:B------:R-:W-:Y:S01]  /*0970*/  STG.E.128 desc[UR4][R2.64+0x800], R12 ;  /* 0x0008000c02007986 */ /* 0x000fe2000c101d04 */
[----:B------:R-:W-:Y:S05]  /*0980*/  EXIT ;  /* 0x000000000000794d */ /* 0x000fea0003800000 */
.L_x_0:
[----:B------:R-:W-:-:S00]  /*0990*/  BRA `(.L_x_0) ;  /* 0xfffffffc00fc7947 */ /* 0x000fc0000383ffff */
[----:B------:R-:W-:-:S00]  /*09a0*/  NOP ;  /* 0x0000000000007918 */ /* 0x000fc00000000000 */
        /* <DEDUP_REMOVED lines=13> */
.L_x_1:


//--------------------- .nv.global.init           --------------------------
	.section	.nv.global.init,"aw",@progbits
.nv.global.init:
	.type		_$_str,@object
	.size		_$_str,(_$_str_$_2 - _$_str)
_$_str:
        /*0000*/ 	.byte	0x5f, 0x5f, 0x43, 0x55, 0x44, 0x41, 0x5f, 0x46, 0x54, 0x5a, 0x00
	.type		_$_str_$_2,@object
	.size		_$_str_$_2,(.L_1 - _$_str_$_2)
_$_str_$_2:
        /*000b*/ 	.byte	0x5f, 0x5f, 0x43, 0x55, 0x44, 0x41, 0x5f, 0x50, 0x52, 0x45, 0x43, 0x5f, 0x53, 0x51, 0x52, 0x54
        /*001b*/ 	.byte	0x00
.L_1:


//--------------------- .nv.constant0.triton_poi_fused__native_batch_norm_legit_no_training_relu_44 --------------------------
	.section	.nv.constant0.triton_poi_fused__native_batch_norm_legit_no_training_relu_44,"a",@progbits
	.sectionflags	@""
	.align	4
.nv.constant0.triton_poi_fused__native_batch_norm_legit_no_training_relu_44:
	.zero		580
